//
// Generated by NVIDIA NVVM Compiler
//
// Compiler Build ID: CL-36424714
// Cuda compilation tools, release 13.0, V13.0.88
// Based on NVVM 20.0.0
//

.version 9.0
.target sm_100
.address_size 64

	// .globl	_Z15sumVectorVectoriPiS_S_

.visible .entry _Z15sumVectorVectoriPiS_S_(
	.param .u32 _Z15sumVectorVectoriPiS_S__param_0,
	.param .u64 .ptr .align 1 _Z15sumVectorVectoriPiS_S__param_1,
	.param .u64 .ptr .align 1 _Z15sumVectorVectoriPiS_S__param_2,
	.param .u64 .ptr .align 1 _Z15sumVectorVectoriPiS_S__param_3
)
{
	.reg .b32 	%r<8>;
	.reg .b64 	%rd<11>;

	ld.param.u64 	%rd1, [_Z15sumVectorVectoriPiS_S__param_1];
	ld.param.u64 	%rd2, [_Z15sumVectorVectoriPiS_S__param_2];
	ld.param.u64 	%rd3, [_Z15sumVectorVectoriPiS_S__param_3];
	cvta.to.global.u64 	%rd4, %rd3;
	cvta.to.global.u64 	%rd5, %rd2;
	cvta.to.global.u64 	%rd6, %rd1;
	mov.u32 	%r1, %ctaid.x;
	mov.u32 	%r2, %ntid.x;
	mov.u32 	%r3, %tid.x;
	mad.lo.s32 	%r4, %r1, %r2, %r3;
	mul.wide.s32 	%rd7, %r4, 4;
	add.s64 	%rd8, %rd6, %rd7;
	ld.global.u32 	%r5, [%rd8];
	add.s64 	%rd9, %rd5, %rd7;
	ld.global.u32 	%r6, [%rd9];
	add.s32 	%r7, %r6, %r5;
	add.s64 	%rd10, %rd4, %rd7;
	st.global.u32 	[%rd10], %r7;
	ret;

}


// ===== COMPILED SASS (sm_100) =====

	.target	sm_100

	.elftype	@"ET_EXEC"


//--------------------- .note.nv.tkinfo           --------------------------
	.section	.note.nv.tkinfo,"",@"SHT_NOTE"
	.sectionflags	@"SHF_NOTE_NV_TKINFO"
	.tkinfo
        /*0018*/ 	.word	0x00000002
        /*0030*/ 	.string	""
        /*0030*/ 	.string	"ptxas"
        /*0030*/ 	.string	"Cuda compilation tools, release 13.0, V13.0.88"
        /*0030*/ 	.string	"Build cuda_13.0.r13.0/compiler.36424714_0"
        /*0030*/ 	.string	"-arch sm_100 -m 64 "



//--------------------- .note.nv.cuinfo           --------------------------
	.section	.note.nv.cuinfo,"",@"SHT_NOTE"
	.sectionflags	@"SHF_NOTE_NV_CUINFO"
        /*0018*/ 	.short	0x0002
        /*001a*/ 	.short	0x0064
        /*001c*/ 	.short	0x0082
	.zero		2


//--------------------- .nv.info                  --------------------------
	.section	.nv.info,"",@"SHT_CUDA_INFO"
	.align	4


	//----- nvinfo : EIATTR_REGCOUNT
	.align		4
        /*0000*/ 	.byte	0x04, 0x2f
        /*0002*/ 	.short	(.L_1 - .L_0)
	.align		4
.L_0:
        /*0004*/ 	.word	index@(_Z15sumVectorVectoriPiS_S_)
        /*0008*/ 	.word	0x0000000c


	//----- nvinfo : EIATTR_FRAME_SIZE
	.align		4
.L_1:
        /*000c*/ 	.byte	0x04, 0x11
        /*000e*/ 	.short	(.L_3 - .L_2)
	.align		4
.L_2:
        /*0010*/ 	.word	index@(_Z15sumVectorVectoriPiS_S_)
        /*0014*/ 	.word	0x00000000


	//----- nvinfo : EIATTR_MIN_STACK_SIZE
	.align		4
.L_3:
        /*0018*/ 	.byte	0x04, 0x12
        /*001a*/ 	.short	(.L_5 - .L_4)
	.align		4
.L_4:
        /*001c*/ 	.word	index@(_Z15sumVectorVectoriPiS_S_)
        /*0020*/ 	.word	0x00000000
.L_5:


//--------------------- .nv.compat                --------------------------
	.section	.nv.compat,"",@"SHT_CUDA_COMPAT_INFO"
	.align	4
        /*0000*/ 	.byte	0x02, 0x09, 0x00, 0x00, 0x02, 0x02, 0x01, 0x00, 0x02, 0x05, 0x05, 0x00, 0x03, 0x07, 0x01, 0x01
        /*0010*/ 	.byte	0x02, 0x03, 0x00, 0x00, 0x02, 0x06, 0x01, 0x00, 0x04, 0x0b, 0x08, 0x00, 0x09, 0x00, 0x00, 0x00
        /*0020*/ 	.byte	0x00, 0x00, 0x00, 0x00


//--------------------- .nv.info._Z15sumVectorVectoriPiS_S_ --------------------------
	.section	.nv.info._Z15sumVectorVectoriPiS_S_,"",@"SHT_CUDA_INFO"
	.sectionflags	@""
	.align	4


	//----- nvinfo : EIATTR_CUDA_API_VERSION
	.align		4
        /*0000*/ 	.byte	0x04, 0x37
        /*0002*/ 	.short	(.L_7 - .L_6)
.L_6:
        /*0004*/ 	.word	0x00000082


	//----- nvinfo : EIATTR_KPARAM_INFO
	.align		4
.L_7:
        /*0008*/ 	.byte	0x04, 0x17
        /*000a*/ 	.short	(.L_9 - .L_8)
.L_8:
        /*000c*/ 	.word	0x00000000
        /*0010*/ 	.short	0x0003
        /*0012*/ 	.short	0x0018
        /*0014*/ 	.byte	0x00, 0xf5, 0x21, 0x00


	//----- nvinfo : EIATTR_KPARAM_INFO
	.align		4
.L_9:
        /*0018*/ 	.byte	0x04, 0x17
        /*001a*/ 	.short	(.L_11 - .L_10)
.L_10:
        /*001c*/ 	.word	0x00000000
        /*0020*/ 	.short	0x0002
        /*0022*/ 	.short	0x0010
        /*0024*/ 	.byte	0x00, 0xf5, 0x21, 0x00


	//----- nvinfo : EIATTR_KPARAM_INFO
	.align		4
.L_11:
        /*0028*/ 	.byte	0x04, 0x17
        /*002a*/ 	.short	(.L_13 - .L_12)
.L_12:
        /*002c*/ 	.word	0x00000000
        /*0030*/ 	.short	0x0001
        /*0032*/ 	.short	0x0008
        /*0034*/ 	.byte	0x00, 0xf5, 0x21, 0x00


	//----- nvinfo : EIATTR_KPARAM_INFO
	.align		4
.L_13:
        /*0038*/ 	.byte	0x04, 0x17
        /*003a*/ 	.short	(.L_15 - .L_14)
.L_14:
        /*003c*/ 	.word	0x00000000
        /*0040*/ 	.short	0x0000
        /*0042*/ 	.short	0x0000
        /*0044*/ 	.byte	0x00, 0xf0, 0x11, 0x00


	//----- nvinfo : EIATTR_SPARSE_MMA_MASK
	.align		4
.L_15:
        /*0048*/ 	.byte	0x03, 0x50
        /*004a*/ 	.short	0x0000


	//----- nvinfo : EIATTR_MAXREG_COUNT
	.align		4
        /*004c*/ 	.byte	0x03, 0x1b
        /*004e*/ 	.short	0x00ff


	//----- nvinfo : EIATTR_MERCURY_ISA_VERSION
	.align		4
        /*0050*/ 	.byte	0x03, 0x5f
        /*0052*/ 	.short	0x0101


	//----- nvinfo : EIATTR_VRC_CTA_INIT_COUNT
	.align		4
        /*0054*/ 	.byte	0x02, 0x4a
	.zero		1
	.zero		1


	//----- nvinfo : EIATTR_EXIT_INSTR_OFFSETS
	.align		4
        /*0058*/ 	.byte	0x04, 0x1c
        /*005a*/ 	.short	(.L_17 - .L_16)


	//   ....[0]....
.L_16:
        /*005c*/ 	.word	0x00000100


	//----- nvinfo : EIATTR_CBANK_PARAM_SIZE
	.align		4
.L_17:
        /*0060*/ 	.byte	0x03, 0x19
        /*0062*/ 	.short	0x0020


	//----- nvinfo : EIATTR_PARAM_CBANK
	.align		4
        /*0064*/ 	.byte	0x04, 0x0a
        /*0066*/ 	.short	(.L_19 - .L_18)
	.align		4
.L_18:
        /*0068*/ 	.word	index@(.nv.constant0._Z15sumVectorVectoriPiS_S_)
        /*006c*/ 	.short	0x0380
        /*006e*/ 	.short	0x0020


	//----- nvinfo : EIATTR_SW_WAR
	.align		4
.L_19:
        /*0070*/ 	.byte	0x04, 0x36
        /*0072*/ 	.short	(.L_21 - .L_20)
.L_20:
        /*0074*/ 	.word	0x00000008
.L_21:


//--------------------- .nv.callgraph             --------------------------
	.section	.nv.callgraph,"",@"SHT_CUDA_CALLGRAPH"
	.align	4
	.sectionentsize	8
	.align		4
        /*0000*/ 	.word	0x00000000
	.align		4
        /*0004*/ 	.word	0xffffffff
	.align		4
        /*0008*/ 	.word	0x00000000
	.align		4
        /*000c*/ 	.word	0xfffffffe
	.align		4
        /*0010*/ 	.word	0x00000000
	.align		4
        /*0014*/ 	.word	0xfffffffd
	.align		4
        /*0018*/ 	.word	0x00000000
	.align		4
        /*001c*/ 	.word	0xfffffffc


//--------------------- .text._Z15sumVectorVectoriPiS_S_ --------------------------
	.section	.text._Z15sumVectorVectoriPiS_S_,"ax",@progbits
	.align	128
        .global         _Z15sumVectorVectoriPiS_S_
        .type           _Z15sumVectorVectoriPiS_S_,@function
        .size           _Z15sumVectorVectoriPiS_S_,(.L_x_1 - _Z15sumVectorVectoriPiS_S_)
        .other          _Z15sumVectorVectoriPiS_S_,@"STO_CUDA_ENTRY STV_DEFAULT"
_Z15sumVectorVectoriPiS_S_:
.text._Z15sumVectorVectoriPiS_S_:
[----:B------:R-:W-:Y:S01]  /*0000*/  LDC R1, c[0x0][0x37c] ;  /* 0x0000df00ff017b82 */ /* 0x000fe20000000800 */
[----:B------:R-:W0:Y:S07]  /*0010*/  S2R R0, SR_TID.X ;  /* 0x0000000000007919 */ /* 0x000e2e0000002100 */
[----:B------:R-:W0:Y:S01]  /*0020*/  S2UR UR6, SR_CTAID.X ;  /* 0x00000000000679c3 */ /* 0x000e220000002500 */
[----:B------:R-:W1:Y:S07]  /*0030*/  LDCU.64 UR4, c[0x0][0x358] ;  /* 0x00006b00ff0477ac */ /* 0x000e6e0008000a00 */
[----:B------:R-:W0:Y:S08]  /*0040*/  LDC R9, c[0x0][0x360] ;  /* 0x0000d800ff097b82 */ /* 0x000e300000000800 */
[----:B------:R-:W2:Y:S08]  /*0050*/  LDC.64 R2, c[0x0][0x388] ;  /* 0x0000e200ff027b82 */ /* 0x000eb00000000a00 */
[----:B------:R-:W3:Y:S01]  /*0060*/  LDC.64 R4, c[0x0][0x390] ;  /* 0x0000e400ff047b82 */ /* 0x000ee20000000a00 */
[----:B0-----:R-:W-:-:S07]  /*0070*/  IMAD R9, R9, UR6, R0 ;  /* 0x0000000609097c24 */ /* 0x001fce000f8e0200 */
[----:B------:R-:W0:Y:S01]  /*0080*/  LDC.64 R6, c[0x0][0x398] ;  /* 0x0000e600ff067b82 */ /* 0x000e220000000a00 */
[----:B--2---:R-:W-:-:S06]  /*0090*/  IMAD.WIDE R2, R9, 0x4, R2 ;  /* 0x0000000409027825 */ /* 0x004fcc00078e0202 */
[----:B-1----:R-:W2:Y:S01]  /*00a0*/  LDG.E R2, desc[UR4][R2.64] ;  /* 0x0000000402027981 */ /* 0x002ea2000c1e1900 */
[----:B---3--:R-:W-:-:S06]  /*00b0*/  IMAD.WIDE R4, R9, 0x4, R4 ;  /* 0x0000000409047825 */ /* 0x008fcc00078e0204 */
[----:B------:R-:W2:Y:S01]  /*00c0*/  LDG.E R5, desc[UR4][R4.64] ;  /* 0x0000000404057981 */ /* 0x000ea2000c1e1900 */
[----:B0-----:R-:W-:Y:S01]  /*00d0*/  IMAD.WIDE R6, R9, 0x4, R6 ;  /* 0x0000000409067825 */ /* 0x001fe200078e0206 */
[----:B--2---:R-:W-:-:S05]  /*00e0*/  IADD3 R9, PT, PT, R2, R5, RZ ;  /* 0x0000000502097210 */ /* 0x004fca0007ffe0ff */
[----:B------:R-:W-:Y:S01]  /*00f0*/  STG.E desc[UR4][R6.64], R9 ;  /* 0x0000000906007986 */ /* 0x000fe2000c101904 */
[----:B------:R-:W-:Y:S05]  /*0100*/  EXIT ;  /* 0x000000000000794d */ /* 0x000fea0003800000 */
.L_x_0:
[----:B------:R-:W-:-:S00]  /*0110*/  BRA `(.L_x_0) ;  /* 0xfffffffc00fc7947 */ /* 0x000fc0000383ffff */
[----:B------:R-:W-:-:S00]  /*0120*/  NOP ;  /* 0x0000000000007918 */ /* 0x000fc00000000000 */
        /* <DEDUP_REMOVED lines=13> */
.L_x_1:


//--------------------- .nv.shared.reserved.0     --------------------------
	.section	.nv.shared.reserved.0,"aw",@nobits
	.weak		__nv_reservedSMEM_offset_0_alias
	.size		__nv_reservedSMEM_offset_0_alias, 0, 64
	.other		__nv_reservedSMEM_offset_0_alias,@"STO_CUDA_RESERVED_SHARED STV_DEFAULT"
__nv_reservedSMEM_offset_0_alias:
	.zero		0
	.zero		64


//--------------------- .nv.constant0._Z15sumVectorVectoriPiS_S_ --------------------------
	.section	.nv.constant0._Z15sumVectorVectoriPiS_S_,"a",@progbits
	.sectionflags	@""
	.align	4
.nv.constant0._Z15sumVectorVectoriPiS_S_:
	.zero		928


//--------------------- SYMBOLS --------------------------

	.type		.nv.reservedSmem.offset0,@object
	.size		.nv.reservedSmem.offset0,0x4
